//
// Generated by NVIDIA NVVM Compiler
//
// Compiler Build ID: CL-36424714
// Cuda compilation tools, release 13.0, V13.0.88
// Based on NVVM 20.0.0
//

.version 9.0
.target sm_100
.address_size 64

	// .globl	_Z7reduce1PfS_
// _ZZ7reduce1PfS_E3s_a has been demoted

.visible .entry _Z7reduce1PfS_(
	.param .u64 .ptr .align 1 _Z7reduce1PfS__param_0,
	.param .u64 .ptr .align 1 _Z7reduce1PfS__param_1
)
{
	.reg .pred 	%p<5>;
	.reg .b32 	%r<14>;
	.reg .b32 	%f<8>;
	.reg .b64 	%rd<13>;
	// demoted variable
	.shared .align 4 .b8 _ZZ7reduce1PfS_E3s_a[1024];
	ld.param.u64 	%rd2, [_Z7reduce1PfS__param_0];
	ld.param.u64 	%rd1, [_Z7reduce1PfS__param_1];
	cvta.to.global.u64 	%rd3, %rd2;
	mov.u32 	%r1, %ctaid.x;
	mov.u32 	%r13, %ntid.x;
	mul.lo.s32 	%r7, %r13, %r1;
	shl.b32 	%r8, %r7, 1;
	mul.wide.u32 	%rd4, %r8, 4;
	add.s64 	%rd5, %rd3, %rd4;
	mov.u32 	%r3, %tid.x;
	mul.wide.u32 	%rd6, %r3, 4;
	add.s64 	%rd7, %rd5, %rd6;
	ld.global.f32 	%f1, [%rd7];
	mul.wide.s32 	%rd8, %r13, 4;
	add.s64 	%rd9, %rd7, %rd8;
	ld.global.f32 	%f2, [%rd9];
	add.f32 	%f3, %f1, %f2;
	shl.b32 	%r9, %r3, 2;
	mov.u32 	%r10, _ZZ7reduce1PfS_E3s_a;
	add.s32 	%r4, %r10, %r9;
	st.shared.f32 	[%r4], %f3;
	bar.sync 	0;
	setp.lt.u32 	%p1, %r13, 2;
	@%p1 bra 	$L__BB0_4;
$L__BB0_1:
	shr.u32 	%r6, %r13, 1;
	setp.ge.u32 	%p2, %r3, %r6;
	@%p2 bra 	$L__BB0_3;
	shl.b32 	%r11, %r6, 2;
	add.s32 	%r12, %r4, %r11;
	ld.shared.f32 	%f4, [%r12];
	ld.shared.f32 	%f5, [%r4];
	add.f32 	%f6, %f4, %f5;
	st.shared.f32 	[%r4], %f6;
	bar.sync 	0;
$L__BB0_3:
	setp.gt.u32 	%p3, %r13, 3;
	mov.u32 	%r13, %r6;
	@%p3 bra 	$L__BB0_1;
$L__BB0_4:
	setp.ne.s32 	%p4, %r3, 0;
	@%p4 bra 	$L__BB0_6;
	ld.shared.f32 	%f7, [_ZZ7reduce1PfS_E3s_a];
	cvta.to.global.u64 	%rd10, %rd1;
	mul.wide.u32 	%rd11, %r1, 4;
	add.s64 	%rd12, %rd10, %rd11;
	st.global.f32 	[%rd12], %f7;
$L__BB0_6:
	ret;

}


// ===== COMPILED SASS (sm_100) =====

	.target	sm_100

	.elftype	@"ET_EXEC"


//--------------------- .note.nv.tkinfo           --------------------------
	.section	.note.nv.tkinfo,"",@"SHT_NOTE"
	.sectionflags	@"SHF_NOTE_NV_TKINFO"
	.tkinfo
        /*0018*/ 	.word	0x00000002
        /*0030*/ 	.string	""
        /*0030*/ 	.string	"ptxas"
        /*0030*/ 	.string	"Cuda compilation tools, release 13.0, V13.0.88"
        /*0030*/ 	.string	"Build cuda_13.0.r13.0/compiler.36424714_0"
        /*0030*/ 	.string	"-arch sm_100 -m 64 "



//--------------------- .note.nv.cuinfo           --------------------------
	.section	.note.nv.cuinfo,"",@"SHT_NOTE"
	.sectionflags	@"SHF_NOTE_NV_CUINFO"
        /*0018*/ 	.short	0x0002
        /*001a*/ 	.short	0x0064
        /*001c*/ 	.short	0x0082
	.zero		2


//--------------------- .nv.info                  --------------------------
	.section	.nv.info,"",@"SHT_CUDA_INFO"
	.align	4


	//----- nvinfo : EIATTR_REGCOUNT
	.align		4
        /*0000*/ 	.byte	0x04, 0x2f
        /*0002*/ 	.short	(.L_1 - .L_0)
	.align		4
.L_0:
        /*0004*/ 	.word	index@(_Z7reduce1PfS_)
        /*0008*/ 	.word	0x0000000e


	//----- nvinfo : EIATTR_FRAME_SIZE
	.align		4
.L_1:
        /*000c*/ 	.byte	0x04, 0x11
        /*000e*/ 	.short	(.L_3 - .L_2)
	.align		4
.L_2:
        /*0010*/ 	.word	index@(_Z7reduce1PfS_)
        /*0014*/ 	.word	0x00000000


	//----- nvinfo : EIATTR_MIN_STACK_SIZE
	.align		4
.L_3:
        /*0018*/ 	.byte	0x04, 0x12
        /*001a*/ 	.short	(.L_5 - .L_4)
	.align		4
.L_4:
        /*001c*/ 	.word	index@(_Z7reduce1PfS_)
        /*0020*/ 	.word	0x00000000
.L_5:


//--------------------- .nv.compat                --------------------------
	.section	.nv.compat,"",@"SHT_CUDA_COMPAT_INFO"
	.align	4
        /*0000*/ 	.byte	0x02, 0x09, 0x00, 0x00, 0x02, 0x02, 0x01, 0x00, 0x02, 0x05, 0x05, 0x00, 0x03, 0x07, 0x01, 0x01
        /*0010*/ 	.byte	0x02, 0x03, 0x00, 0x00, 0x02, 0x06, 0x01, 0x00, 0x04, 0x0b, 0x08, 0x00, 0x09, 0x00, 0x00, 0x00
        /*0020*/ 	.byte	0x00, 0x00, 0x00, 0x00


//--------------------- .nv.info._Z7reduce1PfS_   --------------------------
	.section	.nv.info._Z7reduce1PfS_,"",@"SHT_CUDA_INFO"
	.sectionflags	@""
	.align	4


	//----- nvinfo : EIATTR_CUDA_API_VERSION
	.align		4
        /*0000*/ 	.byte	0x04, 0x37
        /*0002*/ 	.short	(.L_7 - .L_6)
.L_6:
        /*0004*/ 	.word	0x00000082


	//----- nvinfo : EIATTR_KPARAM_INFO
	.align		4
.L_7:
        /*0008*/ 	.byte	0x04, 0x17
        /*000a*/ 	.short	(.L_9 - .L_8)
.L_8:
        /*000c*/ 	.word	0x00000000
        /*0010*/ 	.short	0x0001
        /*0012*/ 	.short	0x0008
        /*0014*/ 	.byte	0x00, 0xf5, 0x21, 0x00


	//----- nvinfo : EIATTR_KPARAM_INFO
	.align		4
.L_9:
        /*0018*/ 	.byte	0x04, 0x17
        /*001a*/ 	.short	(.L_11 - .L_10)
.L_10:
        /*001c*/ 	.word	0x00000000
        /*0020*/ 	.short	0x0000
        /*0022*/ 	.short	0x0000
        /*0024*/ 	.byte	0x00, 0xf5, 0x21, 0x00


	//----- nvinfo : EIATTR_SPARSE_MMA_MASK
	.align		4
.L_11:
        /*0028*/ 	.byte	0x03, 0x50
        /*002a*/ 	.short	0x0000


	//----- nvinfo : EIATTR_MAXREG_COUNT
	.align		4
        /*002c*/ 	.byte	0x03, 0x1b
        /*002e*/ 	.short	0x00ff


	//----- nvinfo : EIATTR_NUM_BARRIERS
	.align		4
        /*0030*/ 	.byte	0x02, 0x4c
        /*0032*/ 	.byte	0x01
	.zero		1


	//----- nvinfo : EIATTR_MERCURY_ISA_VERSION
	.align		4
        /*0034*/ 	.byte	0x03, 0x5f
        /*0036*/ 	.short	0x0101


	//----- nvinfo : EIATTR_VRC_CTA_INIT_COUNT
	.align		4
        /*0038*/ 	.byte	0x02, 0x4a
	.zero		1
	.zero		1


	//----- nvinfo : EIATTR_EXIT_INSTR_OFFSETS
	.align		4
        /*003c*/ 	.byte	0x04, 0x1c
        /*003e*/ 	.short	(.L_13 - .L_12)


	//   ....[0]....
.L_12:
        /*0040*/ 	.word	0x00000260


	//   ....[1]....
        /*0044*/ 	.word	0x000002e0


	//----- nvinfo : EIATTR_CRS_STACK_SIZE
	.align		4
.L_13:
        /*0048*/ 	.byte	0x04, 0x1e
        /*004a*/ 	.short	(.L_15 - .L_14)
.L_14:
        /*004c*/ 	.word	0x00000000


	//----- nvinfo : EIATTR_CBANK_PARAM_SIZE
	.align		4
.L_15:
        /*0050*/ 	.byte	0x03, 0x19
        /*0052*/ 	.short	0x0010


	//----- nvinfo : EIATTR_PARAM_CBANK
	.align		4
        /*0054*/ 	.byte	0x04, 0x0a
        /*0056*/ 	.short	(.L_17 - .L_16)
	.align		4
.L_16:
        /*0058*/ 	.word	index@(.nv.constant0._Z7reduce1PfS_)
        /*005c*/ 	.short	0x0380
        /*005e*/ 	.short	0x0010


	//----- nvinfo : EIATTR_SW_WAR
	.align		4
.L_17:
        /*0060*/ 	.byte	0x04, 0x36
        /*0062*/ 	.short	(.L_19 - .L_18)
.L_18:
        /*0064*/ 	.word	0x00000008
.L_19:


//--------------------- .nv.callgraph             --------------------------
	.section	.nv.callgraph,"",@"SHT_CUDA_CALLGRAPH"
	.align	4
	.sectionentsize	8
	.align		4
        /*0000*/ 	.word	0x00000000
	.align		4
        /*0004*/ 	.word	0xffffffff
	.align		4
        /*0008*/ 	.word	0x00000000
	.align		4
        /*000c*/ 	.word	0xfffffffe
	.align		4
        /*0010*/ 	.word	0x00000000
	.align		4
        /*0014*/ 	.word	0xfffffffd
	.align		4
        /*0018*/ 	.word	0x00000000
	.align		4
        /*001c*/ 	.word	0xfffffffc


//--------------------- .text._Z7reduce1PfS_      --------------------------
	.section	.text._Z7reduce1PfS_,"ax",@progbits
	.align	128
        .global         _Z7reduce1PfS_
        .type           _Z7reduce1PfS_,@function
        .size           _Z7reduce1PfS_,(.L_x_3 - _Z7reduce1PfS_)
        .other          _Z7reduce1PfS_,@"STO_CUDA_ENTRY STV_DEFAULT"
_Z7reduce1PfS_:
.text._Z7reduce1PfS_:
[----:B------:R-:W-:Y:S01]  /*0000*/  LDC R1, c[0x0][0x37c] ;  /* 0x0000df00ff017b82 */ /* 0x000fe20000000800 */
[----:B------:R-:W0:Y:S07]  /*0010*/  S2R R9, SR_CTAID.X ;  /* 0x0000000000097919 */ /* 0x000e2e0000002500 */
[----:B------:R-:W0:Y:S01]  /*0020*/  LDC R6, c[0x0][0x360] ;  /* 0x0000d800ff067b82 */ /* 0x000e220000000800 */
[----:B------:R-:W1:Y:S01]  /*0030*/  LDCU.64 UR6, c[0x0][0x358] ;  /* 0x00006b00ff0677ac */ /* 0x000e620008000a00 */
[----:B------:R-:W2:Y:S06]  /*0040*/  S2R R11, SR_TID.X ;  /* 0x00000000000b7919 */ /* 0x000eac0000002100 */
[----:B------:R-:W3:Y:S01]  /*0050*/  LDC.64 R2, c[0x0][0x380] ;  /* 0x0000e000ff027b82 */ /* 0x000ee20000000a00 */
[----:B0-----:R-:W-:-:S05]  /*0060*/  IMAD R0, R9, R6, RZ ;  /* 0x0000000609007224 */ /* 0x001fca00078e02ff */
[----:B------:R-:W-:-:S05]  /*0070*/  SHF.L.U32 R5, R0, 0x1, RZ ;  /* 0x0000000100057819 */ /* 0x000fca00000006ff */
[----:B---3--:R-:W-:-:S04]  /*0080*/  IMAD.WIDE.U32 R2, R5, 0x4, R2 ;  /* 0x0000000405027825 */ /* 0x008fc800078e0002 */
[----:B--2---:R-:W-:-:S04]  /*0090*/  IMAD.WIDE.U32 R2, R11, 0x4, R2 ;  /* 0x000000040b027825 */ /* 0x004fc800078e0002 */
[C---:B------:R-:W-:Y:S02]  /*00a0*/  IMAD.WIDE R4, R6.reuse, 0x4, R2 ;  /* 0x0000000406047825 */ /* 0x040fe400078e0202 */
[----:B-1----:R-:W2:Y:S04]  /*00b0*/  LDG.E R2, desc[UR6][R2.64] ;  /* 0x0000000602027981 */ /* 0x002ea8000c1e1900 */
[----:B------:R-:W2:Y:S01]  /*00c0*/  LDG.E R5, desc[UR6][R4.64] ;  /* 0x0000000604057981 */ /* 0x000ea2000c1e1900 */
[----:B------:R-:W0:Y:S01]  /*00d0*/  S2UR UR5, SR_CgaCtaId ;  /* 0x00000000000579c3 */ /* 0x000e220000008800 */
[----:B------:R-:W-:Y:S01]  /*00e0*/  UMOV UR4, 0x400 ;  /* 0x0000040000047882 */ /* 0x000fe20000000000 */
[----:B------:R-:W-:Y:S02]  /*00f0*/  ISETP.GE.U32.AND P1, PT, R6, 0x2, PT ;  /* 0x000000020600780c */ /* 0x000fe40003f26070 */
[----:B------:R-:W-:Y:S01]  /*0100*/  ISETP.NE.AND P0, PT, R11, RZ, PT ;  /* 0x000000ff0b00720c */ /* 0x000fe20003f05270 */
[----:B0-----:R-:W-:-:S06]  /*0110*/  ULEA UR4, UR5, UR4, 0x18 ;  /* 0x0000000405047291 */ /* 0x001fcc000f8ec0ff */
[----:B------:R-:W-:Y:S01]  /*0120*/  LEA R7, R11, UR4, 0x2 ;  /* 0x000000040b077c11 */ /* 0x000fe2000f8e10ff */
[----:B--2---:R-:W-:-:S05]  /*0130*/  FADD R0, R2, R5 ;  /* 0x0000000502007221 */ /* 0x004fca0000000000 */
[----:B------:R0:W-:Y:S01]  /*0140*/  STS [R7], R0 ;  /* 0x0000000007007388 */ /* 0x0001e20000000800 */
[----:B------:R-:W-:Y:S06]  /*0150*/  BAR.SYNC.DEFER_BLOCKING 0x0 ;  /* 0x0000000000007b1d */ /* 0x000fec0000010000 */
[----:B------:R-:W-:Y:S05]  /*0160*/  @!P1 BRA `(.L_x_0) ;  /* 0x00000000003c9947 */ /* 0x000fea0003800000 */
[----:B------:R-:W-:Y:S01]  /*0170*/  BSSY B0, `(.L_x_0) ;  /* 0x000000e000007945 */ /* 0x000fe20003800000 */
[----:B0-----:R-:W-:-:S07]  /*0180*/  MOV R0, R6 ;  /* 0x0000000600007202 */ /* 0x001fce0000000f00 */
.L_x_1:
[----:B------:R-:W-:-:S04]  /*0190*/  SHF.R.U32.HI R6, RZ, 0x1, R0 ;  /* 0x00000001ff067819 */ /* 0x000fc80000011600 */
[----:B------:R-:W-:-:S13]  /*01a0*/  ISETP.GE.U32.AND P1, PT, R11, R6, PT ;  /* 0x000000060b00720c */ /* 0x000fda0003f26070 */
[----:B------:R-:W-:Y:S01]  /*01b0*/  @!P1 LEA R2, R6, R7, 0x2 ;  /* 0x0000000706029211 */ /* 0x000fe200078e10ff */
[----:B------:R-:W-:Y:S01]  /*01c0*/  @!P1 LDS R3, [R7] ;  /* 0x0000000007039984 */ /* 0x000fe20000000800 */
[----:B------:R-:W-:Y:S05]  /*01d0*/  @!P1 WARPSYNC.ALL ;  /* 0x0000000000009948 */ /* 0x000fea0003800000 */
[----:B------:R-:W0:Y:S02]  /*01e0*/  @!P1 LDS R2, [R2] ;  /* 0x0000000002029984 */ /* 0x000e240000000800 */
[----:B0-----:R-:W-:-:S05]  /*01f0*/  @!P1 FADD R4, R2, R3 ;  /* 0x0000000302049221 */ /* 0x001fca0000000000 */
[----:B------:R0:W-:Y:S01]  /*0200*/  @!P1 STS [R7], R4 ;  /* 0x0000000407009388 */ /* 0x0001e20000000800 */
[----:B------:R-:W-:Y:S01]  /*0210*/  @!P1 BAR.SYNC.DEFER_BLOCKING 0x0 ;  /* 0x0000000000009b1d */ /* 0x000fe20000010000 */
[----:B------:R-:W-:Y:S02]  /*0220*/  ISETP.GT.U32.AND P1, PT, R0, 0x3, PT ;  /* 0x000000030000780c */ /* 0x000fe40003f24070 */
[----:B------:R-:W-:-:S11]  /*0230*/  MOV R0, R6 ;  /* 0x0000000600007202 */ /* 0x000fd60000000f00 */
[----:B0-----:R-:W-:Y:S05]  /*0240*/  @P1 BRA `(.L_x_1) ;  /* 0xfffffffc00d01947 */ /* 0x001fea000383ffff */
[----:B------:R-:W-:Y:S05]  /*0250*/  BSYNC B0 ;  /* 0x0000000000007941 */ /* 0x000fea0003800000 */
.L_x_0:
[----:B------:R-:W-:Y:S05]  /*0260*/  @P0 EXIT ;  /* 0x000000000000094d */ /* 0x000fea0003800000 */
[----:B------:R-:W1:Y:S01]  /*0270*/  S2UR UR5, SR_CgaCtaId ;  /* 0x00000000000579c3 */ /* 0x000e620000008800 */
[----:B------:R-:W-:-:S07]  /*0280*/  UMOV UR4, 0x400 ;  /* 0x0000040000047882 */ /* 0x000fce0000000000 */
[----:B------:R-:W2:Y:S01]  /*0290*/  LDC.64 R2, c[0x0][0x388] ;  /* 0x0000e200ff027b82 */ /* 0x000ea20000000a00 */
[----:B-1----:R-:W-:Y:S01]  /*02a0*/  ULEA UR4, UR5, UR4, 0x18 ;  /* 0x0000000405047291 */ /* 0x002fe2000f8ec0ff */
[----:B--2---:R-:W-:-:S08]  /*02b0*/  IMAD.WIDE.U32 R2, R9, 0x4, R2 ;  /* 0x0000000409027825 */ /* 0x004fd000078e0002 */
[----:B------:R-:W1:Y:S04]  /*02c0*/  LDS R5, [UR4] ;  /* 0x00000004ff057984 */ /* 0x000e680008000800 */
[----:B-1----:R-:W-:Y:S01]  /*02d0*/  STG.E desc[UR6][R2.64], R5 ;  /* 0x0000000502007986 */ /* 0x002fe2000c101906 */
[----:B------:R-:W-:Y:S05]  /*02e0*/  EXIT ;  /* 0x000000000000794d */ /* 0x000fea0003800000 */
.L_x_2:
[----:B------:R-:W-:-:S00]  /*02f0*/  BRA `(.L_x_2) ;  /* 0xfffffffc00fc7947 */ /* 0x000fc0000383ffff */
[----:B------:R-:W-:-:S00]  /*0300*/  NOP ;  /* 0x0000000000007918 */ /* 0x000fc00000000000 */
[----:B------:R-:W-:-:S00]  /*0310*/  NOP ;  /* 0x0000000000007918 */ /* 0x000fc00000000000 */
[----:B------:R-:W-:-:S00]  /*0320*/  NOP ;  /* 0x0000000000007918 */ /* 0x000fc00000000000 */
[----:B------:R-:W-:-:S00]  /*0330*/  NOP ;  /* 0x0000000000007918 */ /* 0x000fc00000000000 */
[----:B------:R-:W-:-:S00]  /*0340*/  NOP ;  /* 0x0000000000007918 */ /* 0x000fc00000000000 */
[----:B------:R-:W-:-:S00]  /*0350*/  NOP ;  /* 0x0000000000007918 */ /* 0x000fc00000000000 */
[----:B------:R-:W-:-:S00]  /*0360*/  NOP ;  /* 0x0000000000007918 */ /* 0x000fc00000000000 */
[----:B------:R-:W-:-:S00]  /*0370*/  NOP ;  /* 0x0000000000007918 */ /* 0x000fc00000000000 */
.L_x_3:


//--------------------- .nv.shared._Z7reduce1PfS_ --------------------------
	.section	.nv.shared._Z7reduce1PfS_,"aw",@nobits
	.sectionflags	@""
	.align	4
.nv.shared._Z7reduce1PfS_:
	.zero		2048


//--------------------- .nv.shared.reserved.0     --------------------------
	.section	.nv.shared.reserved.0,"aw",@nobits
	.weak		__nv_reservedSMEM_offset_0_alias
	.size		__nv_reservedSMEM_offset_0_alias, 0, 64
	.other		__nv_reservedSMEM_offset_0_alias,@"STO_CUDA_RESERVED_SHARED STV_DEFAULT"
__nv_reservedSMEM_offset_0_alias:
	.zero		0
	.zero		64


//--------------------- .nv.constant0._Z7reduce1PfS_ --------------------------
	.section	.nv.constant0._Z7reduce1PfS_,"a",@progbits
	.sectionflags	@""
	.align	4
.nv.constant0._Z7reduce1PfS_:
	.zero		912


//--------------------- SYMBOLS --------------------------

	.type		.nv.reservedSmem.offset0,@object
	.size		.nv.reservedSmem.offset0,0x4
	.type		.nv.reservedSmem.cap,@object
	.size		.nv.reservedSmem.cap,0x4
